//
// Generated by NVIDIA NVVM Compiler
//
// Compiler Build ID: CL-36424714
// Cuda compilation tools, release 13.0, V13.0.88
// Based on NVVM 20.0.0
//

.version 9.0
.target sm_100
.address_size 64

	// .globl	_Z10vector_addPiS_S_

.visible .entry _Z10vector_addPiS_S_(
	.param .u64 .ptr .align 1 _Z10vector_addPiS_S__param_0,
	.param .u64 .ptr .align 1 _Z10vector_addPiS_S__param_1,
	.param .u64 .ptr .align 1 _Z10vector_addPiS_S__param_2
)
{
	.reg .pred 	%p<2>;
	.reg .b32 	%r<45>;
	.reg .b64 	%rd<23>;

	ld.param.u64 	%rd6, [_Z10vector_addPiS_S__param_0];
	ld.param.u64 	%rd7, [_Z10vector_addPiS_S__param_1];
	ld.param.u64 	%rd8, [_Z10vector_addPiS_S__param_2];
	cvta.to.global.u64 	%rd9, %rd7;
	cvta.to.global.u64 	%rd10, %rd6;
	cvta.to.global.u64 	%rd11, %rd8;
	mov.u32 	%r9, %ctaid.x;
	mov.u32 	%r10, %ntid.x;
	mov.u32 	%r11, %tid.x;
	mad.lo.s32 	%r42, %r9, %r10, %r11;
	mov.u32 	%r12, %ctaid.y;
	mov.u32 	%r13, %ntid.y;
	mov.u32 	%r14, %tid.y;
	mad.lo.s32 	%r15, %r12, %r13, %r14;
	mad.lo.s32 	%r16, %r10, %r12, %r9;
	mul.wide.u32 	%rd12, %r16, 4;
	add.s64 	%rd13, %rd11, %rd12;
	mov.b32 	%r43, 0;
	st.global.u32 	[%rd13], %r43;
	shl.b32 	%r17, %r15, 8;
	add.s32 	%r18, %r17, %r42;
	mul.wide.s32 	%rd14, %r18, 4;
	add.s64 	%rd1, %rd11, %rd14;
	st.global.u32 	[%rd1], %r43;
	mul.wide.u32 	%rd15, %r13, %r12;
	cvt.u64.u32 	%rd16, %r14;
	add.s64 	%rd17, %rd15, %rd16;
	shl.b64 	%rd18, %rd17, 10;
	add.s64 	%rd19, %rd18, %rd10;
	add.s64 	%rd22, %rd19, 16;
	add.s64 	%rd3, %rd9, 4096;
	mov.u32 	%r44, %r43;
$L__BB0_1:
	mul.wide.s32 	%rd20, %r42, 4;
	add.s64 	%rd21, %rd3, %rd20;
	ld.global.u32 	%r19, [%rd22+-16];
	ld.global.u32 	%r20, [%rd21+-4096];
	mad.lo.s32 	%r21, %r20, %r19, %r43;
	st.global.u32 	[%rd1], %r21;
	ld.global.u32 	%r22, [%rd22+-12];
	ld.global.u32 	%r23, [%rd21+-3072];
	mad.lo.s32 	%r24, %r23, %r22, %r21;
	st.global.u32 	[%rd1], %r24;
	ld.global.u32 	%r25, [%rd22+-8];
	ld.global.u32 	%r26, [%rd21+-2048];
	mad.lo.s32 	%r27, %r26, %r25, %r24;
	st.global.u32 	[%rd1], %r27;
	ld.global.u32 	%r28, [%rd22+-4];
	ld.global.u32 	%r29, [%rd21+-1024];
	mad.lo.s32 	%r30, %r29, %r28, %r27;
	st.global.u32 	[%rd1], %r30;
	ld.global.u32 	%r31, [%rd22];
	ld.global.u32 	%r32, [%rd21];
	mad.lo.s32 	%r33, %r32, %r31, %r30;
	st.global.u32 	[%rd1], %r33;
	ld.global.u32 	%r34, [%rd22+4];
	ld.global.u32 	%r35, [%rd21+1024];
	mad.lo.s32 	%r36, %r35, %r34, %r33;
	st.global.u32 	[%rd1], %r36;
	ld.global.u32 	%r37, [%rd22+8];
	ld.global.u32 	%r38, [%rd21+2048];
	mad.lo.s32 	%r39, %r38, %r37, %r36;
	st.global.u32 	[%rd1], %r39;
	ld.global.u32 	%r40, [%rd22+12];
	ld.global.u32 	%r41, [%rd21+3072];
	mad.lo.s32 	%r43, %r41, %r40, %r39;
	st.global.u32 	[%rd1], %r43;
	add.s32 	%r44, %r44, 8;
	add.s64 	%rd22, %rd22, 32;
	add.s32 	%r42, %r42, 2048;
	setp.ne.s32 	%p1, %r44, 256;
	@%p1 bra 	$L__BB0_1;
	ret;

}


// ===== COMPILED SASS (sm_100) =====

	.target	sm_100

	.elftype	@"ET_EXEC"


//--------------------- .note.nv.tkinfo           --------------------------
	.section	.note.nv.tkinfo,"",@"SHT_NOTE"
	.sectionflags	@"SHF_NOTE_NV_TKINFO"
	.tkinfo
        /*0018*/ 	.word	0x00000002
        /*0030*/ 	.string	""
        /*0030*/ 	.string	"ptxas"
        /*0030*/ 	.string	"Cuda compilation tools, release 13.0, V13.0.88"
        /*0030*/ 	.string	"Build cuda_13.0.r13.0/compiler.36424714_0"
        /*0030*/ 	.string	"-arch sm_100 -m 64 "



//--------------------- .note.nv.cuinfo           --------------------------
	.section	.note.nv.cuinfo,"",@"SHT_NOTE"
	.sectionflags	@"SHF_NOTE_NV_CUINFO"
        /*0018*/ 	.short	0x0002
        /*001a*/ 	.short	0x0064
        /*001c*/ 	.short	0x0082
	.zero		2


//--------------------- .nv.info                  --------------------------
	.section	.nv.info,"",@"SHT_CUDA_INFO"
	.align	4


	//----- nvinfo : EIATTR_REGCOUNT
	.align		4
        /*0000*/ 	.byte	0x04, 0x2f
        /*0002*/ 	.short	(.L_1 - .L_0)
	.align		4
.L_0:
        /*0004*/ 	.word	index@(_Z10vector_addPiS_S_)
        /*0008*/ 	.word	0x00000018


	//----- nvinfo : EIATTR_FRAME_SIZE
	.align		4
.L_1:
        /*000c*/ 	.byte	0x04, 0x11
        /*000e*/ 	.short	(.L_3 - .L_2)
	.align		4
.L_2:
        /*0010*/ 	.word	index@(_Z10vector_addPiS_S_)
        /*0014*/ 	.word	0x00000000


	//----- nvinfo : EIATTR_MIN_STACK_SIZE
	.align		4
.L_3:
        /*0018*/ 	.byte	0x04, 0x12
        /*001a*/ 	.short	(.L_5 - .L_4)
	.align		4
.L_4:
        /*001c*/ 	.word	index@(_Z10vector_addPiS_S_)
        /*0020*/ 	.word	0x00000000
.L_5:


//--------------------- .nv.compat                --------------------------
	.section	.nv.compat,"",@"SHT_CUDA_COMPAT_INFO"
	.align	4
        /*0000*/ 	.byte	0x02, 0x09, 0x00, 0x00, 0x02, 0x02, 0x01, 0x00, 0x02, 0x05, 0x05, 0x00, 0x03, 0x07, 0x01, 0x01
        /*0010*/ 	.byte	0x02, 0x03, 0x00, 0x00, 0x02, 0x06, 0x01, 0x00, 0x04, 0x0b, 0x08, 0x00, 0x09, 0x00, 0x00, 0x00
        /*0020*/ 	.byte	0x00, 0x00, 0x00, 0x00


//--------------------- .nv.info._Z10vector_addPiS_S_ --------------------------
	.section	.nv.info._Z10vector_addPiS_S_,"",@"SHT_CUDA_INFO"
	.sectionflags	@""
	.align	4


	//----- nvinfo : EIATTR_CUDA_API_VERSION
	.align		4
        /*0000*/ 	.byte	0x04, 0x37
        /*0002*/ 	.short	(.L_7 - .L_6)
.L_6:
        /*0004*/ 	.word	0x00000082


	//----- nvinfo : EIATTR_KPARAM_INFO
	.align		4
.L_7:
        /*0008*/ 	.byte	0x04, 0x17
        /*000a*/ 	.short	(.L_9 - .L_8)
.L_8:
        /*000c*/ 	.word	0x00000000
        /*0010*/ 	.short	0x0002
        /*0012*/ 	.short	0x0010
        /*0014*/ 	.byte	0x00, 0xf5, 0x21, 0x00


	//----- nvinfo : EIATTR_KPARAM_INFO
	.align		4
.L_9:
        /*0018*/ 	.byte	0x04, 0x17
        /*001a*/ 	.short	(.L_11 - .L_10)
.L_10:
        /*001c*/ 	.word	0x00000000
        /*0020*/ 	.short	0x0001
        /*0022*/ 	.short	0x0008
        /*0024*/ 	.byte	0x00, 0xf5, 0x21, 0x00


	//----- nvinfo : EIATTR_KPARAM_INFO
	.align		4
.L_11:
        /*0028*/ 	.byte	0x04, 0x17
        /*002a*/ 	.short	(.L_13 - .L_12)
.L_12:
        /*002c*/ 	.word	0x00000000
        /*0030*/ 	.short	0x0000
        /*0032*/ 	.short	0x0000
        /*0034*/ 	.byte	0x00, 0xf5, 0x21, 0x00


	//----- nvinfo : EIATTR_SPARSE_MMA_MASK
	.align		4
.L_13:
        /*0038*/ 	.byte	0x03, 0x50
        /*003a*/ 	.short	0x0000


	//----- nvinfo : EIATTR_MAXREG_COUNT
	.align		4
        /*003c*/ 	.byte	0x03, 0x1b
        /*003e*/ 	.short	0x00ff


	//----- nvinfo : EIATTR_MERCURY_ISA_VERSION
	.align		4
        /*0040*/ 	.byte	0x03, 0x5f
        /*0042*/ 	.short	0x0101


	//----- nvinfo : EIATTR_VRC_CTA_INIT_COUNT
	.align		4
        /*0044*/ 	.byte	0x02, 0x4a
	.zero		1
	.zero		1


	//----- nvinfo : EIATTR_EXIT_INSTR_OFFSETS
	.align		4
        /*0048*/ 	.byte	0x04, 0x1c
        /*004a*/ 	.short	(.L_15 - .L_14)


	//   ....[0]....
.L_14:
        /*004c*/ 	.word	0x00001120


	//----- nvinfo : EIATTR_CBANK_PARAM_SIZE
	.align		4
.L_15:
        /*0050*/ 	.byte	0x03, 0x19
        /*0052*/ 	.short	0x0018


	//----- nvinfo : EIATTR_PARAM_CBANK
	.align		4
        /*0054*/ 	.byte	0x04, 0x0a
        /*0056*/ 	.short	(.L_17 - .L_16)
	.align		4
.L_16:
        /*0058*/ 	.word	index@(.nv.constant0._Z10vector_addPiS_S_)
        /*005c*/ 	.short	0x0380
        /*005e*/ 	.short	0x0018


	//----- nvinfo : EIATTR_SW_WAR
	.align		4
.L_17:
        /*0060*/ 	.byte	0x04, 0x36
        /*0062*/ 	.short	(.L_19 - .L_18)
.L_18:
        /*0064*/ 	.word	0x00000008
.L_19:


//--------------------- .nv.callgraph             --------------------------
	.section	.nv.callgraph,"",@"SHT_CUDA_CALLGRAPH"
	.align	4
	.sectionentsize	8
	.align		4
        /*0000*/ 	.word	0x00000000
	.align		4
        /*0004*/ 	.word	0xffffffff
	.align		4
        /*0008*/ 	.word	0x00000000
	.align		4
        /*000c*/ 	.word	0xfffffffe
	.align		4
        /*0010*/ 	.word	0x00000000
	.align		4
        /*0014*/ 	.word	0xfffffffd
	.align		4
        /*0018*/ 	.word	0x00000000
	.align		4
        /*001c*/ 	.word	0xfffffffc


//--------------------- .text._Z10vector_addPiS_S_ --------------------------
	.section	.text._Z10vector_addPiS_S_,"ax",@progbits
	.align	128
        .global         _Z10vector_addPiS_S_
        .type           _Z10vector_addPiS_S_,@function
        .size           _Z10vector_addPiS_S_,(.L_x_2 - _Z10vector_addPiS_S_)
        .other          _Z10vector_addPiS_S_,@"STO_CUDA_ENTRY STV_DEFAULT"
_Z10vector_addPiS_S_:
.text._Z10vector_addPiS_S_:
[----:B------:R-:W-:Y:S01]  /*0000*/  LDC R1, c[0x0][0x37c] ;  /* 0x0000df00ff017b82 */ /* 0x000fe20000000800 */
[----:B------:R-:W0:Y:S07]  /*0010*/  S2R R0, SR_TID.X ;  /* 0x0000000000007919 */ /* 0x000e2e0000002100 */
[----:B------:R-:W0:Y:S01]  /*0020*/  S2UR UR8, SR_CTAID.X ;  /* 0x00000000000879c3 */ /* 0x000e220000002500 */
[----:B------:R-:W1:Y:S01]  /*0030*/  LDCU.128 UR12, c[0x0][0x380] ;  /* 0x00007000ff0c77ac */ /* 0x000e620008000c00 */
[----:B------:R-:W-:Y:S01]  /*0040*/  HFMA2 R3, -RZ, RZ, 0, 0 ;  /* 0x00000000ff037431 */ /* 0x000fe200000001ff */
[----:B------:R-:W2:Y:S01]  /*0050*/  S2R R7, SR_CTAID.Y ;  /* 0x0000000000077919 */ /* 0x000ea20000002600 */
[----:B------:R-:W3:Y:S01]  /*0060*/  LDCU.64 UR6, c[0x0][0x358] ;  /* 0x00006b00ff0677ac */ /* 0x000ee20008000a00 */
[----:B------:R-:W4:Y:S03]  /*0070*/  S2R R2, SR_TID.Y ;  /* 0x0000000000027919 */ /* 0x000f260000002200 */
[----:B------:R-:W0:Y:S01]  /*0080*/  LDC R13, c[0x0][0x360] ;  /* 0x0000d800ff0d7b82 */ /* 0x000e220000000800 */
[----:B------:R-:W4:Y:S07]  /*0090*/  LDCU UR9, c[0x0][0x364] ;  /* 0x00006c80ff0977ac */ /* 0x000f2e0008000800 */
[----:B------:R-:W5:Y:S01]  /*00a0*/  LDC.64 R4, c[0x0][0x390] ;  /* 0x0000e400ff047b82 */ /* 0x000f620000000a00 */
[----:B-1----:R-:W-:-:S04]  /*00b0*/  UIADD3 UR4, UP0, UPT, UR14, 0x1000, URZ ;  /* 0x000010000e047890 */ /* 0x002fc8000ff1e0ff */
[----:B------:R-:W-:Y:S01]  /*00c0*/  UIADD3.X UR5, UPT, UPT, URZ, UR15, URZ, UP0, !UPT ;  /* 0x0000000fff057290 */ /* 0x000fe200087fe4ff */
[C---:B0-----:R-:W-:Y:S02]  /*00d0*/  IMAD R9, R13.reuse, UR8, R0 ;  /* 0x000000080d097c24 */ /* 0x041fe4000f8e0200 */
[----:B--2---:R-:W-:Y:S02]  /*00e0*/  IMAD R13, R13, R7, UR8 ;  /* 0x000000080d0d7e24 */ /* 0x004fe4000f8e0207 */
[C-C-:B----4-:R-:W-:Y:S02]  /*00f0*/  IMAD R0, R7.reuse, UR9, R2.reuse ;  /* 0x0000000907007c24 */ /* 0x150fe4000f8e0202 */
[----:B------:R-:W-:Y:S01]  /*0100*/  IMAD.WIDE.U32 R14, R7, UR9, R2 ;  /* 0x00000009070e7c25 */ /* 0x000fe2000f8e0002 */
[----:B------:R-:W-:Y:S02]  /*0110*/  MOV R2, UR4 ;  /* 0x0000000400027c02 */ /* 0x000fe40008000f00 */
[----:B------:R-:W-:Y:S01]  /*0120*/  LEA R11, R0, R9, 0x8 ;  /* 0x00000009000b7211 */ /* 0x000fe200078e40ff */
[----:B-----5:R-:W-:Y:S01]  /*0130*/  IMAD.WIDE.U32 R12, R13, 0x4, R4 ;  /* 0x000000040d0c7825 */ /* 0x020fe200078e0004 */
[----:B------:R-:W-:-:S02]  /*0140*/  MOV R3, UR5 ;  /* 0x0000000500037c02 */ /* 0x000fc40008000f00 */
[C---:B------:R-:W-:Y:S01]  /*0150*/  LEA R6, P0, R14.reuse, UR12, 0xa ;  /* 0x0000000c0e067c11 */ /* 0x040fe2000f8050ff */
[----:B------:R-:W-:Y:S01]  /*0160*/  IMAD.WIDE R4, R11, 0x4, R4 ;  /* 0x000000040b047825 */ /* 0x000fe200078e0204 */
[----:B---3--:R0:W-:Y:S02]  /*0170*/  STG.E desc[UR6][R12.64], RZ ;  /* 0x000000ff0c007986 */ /* 0x0081e4000c101906 */
[----:B------:R-:W-:Y:S01]  /*0180*/  LEA.HI.X R7, R14, UR13, R15, 0xa, P0 ;  /* 0x0000000d0e077c11 */ /* 0x000fe200080f540f */
[----:B------:R-:W-:Y:S01]  /*0190*/  IMAD.WIDE R10, R9, 0x4, R2 ;  /* 0x00000004090a7825 */ /* 0x000fe200078e0202 */
[----:B------:R-:W-:Y:S04]  /*01a0*/  STG.E desc[UR6][R4.64], RZ ;  /* 0x000000ff04007986 */ /* 0x000fe8000c101906 */
[----:B------:R-:W2:Y:S04]  /*01b0*/  LDG.E R0, desc[UR6][R6.64] ;  /* 0x0000000606007981 */ /* 0x000ea8000c1e1900 */
[----:B------:R-:W2:Y:S02]  /*01c0*/  LDG.E R15, desc[UR6][R10.64+-0x1000] ;  /* 0xfff000060a0f7981 */ /* 0x000ea4000c1e1900 */
[----:B--2---:R-:W-:-:S05]  /*01d0*/  IMAD R15, R0, R15, RZ ;  /* 0x0000000f000f7224 */ /* 0x004fca00078e02ff */
[----:B------:R1:W-:Y:S04]  /*01e0*/  STG.E desc[UR6][R4.64], R15 ;  /* 0x0000000f04007986 */ /* 0x0003e8000c101906 */
[----:B------:R-:W2:Y:S04]  /*01f0*/  LDG.E R0, desc[UR6][R6.64+0x4] ;  /* 0x0000040606007981 */ /* 0x000ea8000c1e1900 */
[----:B------:R-:W2:Y:S02]  /*0200*/  LDG.E R8, desc[UR6][R10.64+-0xc00] ;  /* 0xfff400060a087981 */ /* 0x000ea4000c1e1900 */
[----:B--2---:R-:W-:-:S05]  /*0210*/  IMAD R17, R0, R8, R15 ;  /* 0x0000000800117224 */ /* 0x004fca00078e020f */
[----:B------:R2:W-:Y:S04]  /*0220*/  STG.E desc[UR6][R4.64], R17 ;  /* 0x0000001104007986 */ /* 0x0005e8000c101906 */
[----:B------:R-:W0:Y:S04]  /*0230*/  LDG.E R0, desc[UR6][R6.64+0x8] ;  /* 0x0000080606007981 */ /* 0x000e28000c1e1900 */
[----:B------:R-:W0:Y:S02]  /*0240*/  LDG.E R8, desc[UR6][R10.64+-0x800] ;  /* 0xfff800060a087981 */ /* 0x000e24000c1e1900 */
[----:B0-----:R-:W-:-:S05]  /*0250*/  IMAD R13, R0, R8, R17 ;  /* 0x00000008000d7224 */ /* 0x001fca00078e0211 */
[----:B------:R-:W-:Y:S04]  /*0260*/  STG.E desc[UR6][R4.64], R13 ;  /* 0x0000000d04007986 */ /* 0x000fe8000c101906 */
[----:B------:R-:W1:Y:S04]  /*0270*/  LDG.E R0, desc[UR6][R6.64+0xc] ;  /* 0x00000c0606007981 */ /* 0x000e68000c1e1900 */
[----:B------:R-:W1:Y:S02]  /*0280*/  LDG.E R8, desc[UR6][R10.64+-0x400] ;  /* 0xfffc00060a087981 */ /* 0x000e64000c1e1900 */
[----:B-1----:R-:W-:-:S05]  /*0290*/  IMAD R15, R0, R8, R13 ;  /* 0x00000008000f7224 */ /* 0x002fca00078e020d */
[----:B------:R0:W-:Y:S04]  /*02a0*/  STG.E desc[UR6][R4.64], R15 ;  /* 0x0000000f04007986 */ /* 0x0001e8000c101906 */
[----:B------:R-:W2:Y:S04]  /*02b0*/  LDG.E R0, desc[UR6][R6.64+0x10] ;  /* 0x0000100606007981 */ /* 0x000ea8000c1e1900 */
[----:B------:R-:W2:Y:S02]  /*02c0*/  LDG.E R8, desc[UR6][R10.64] ;  /* 0x000000060a087981 */ /* 0x000ea4000c1e1900 */
[----:B--2---:R-:W-:-:S05]  /*02d0*/  IMAD R17, R0, R8, R15 ;  /* 0x0000000800117224 */ /* 0x004fca00078e020f */
        /* <DEDUP_REMOVED lines=8> */
[----:B------:R0:W-:Y:S04]  /*0360*/  STG.E desc[UR6][R4.64], R15 ;  /* 0x0000000f04007986 */ /* 0x0001e8000c101906 */
[----:B------:R-:W1:Y:S04]  /*0370*/  LDG.E R8, desc[UR6][R10.64+0xc00] ;  /* 0x000c00060a087981 */ /* 0x000e68000c1e1900 */
[----:B------:R-:W1:Y:S01]  /*0380*/  LDG.E R0, desc[UR6][R6.64+0x1c] ;  /* 0x00001c0606007981 */ /* 0x000e62000c1e1900 */
[----:B------:R-:W-:-:S05]  /*0390*/  IADD3 R13, PT, PT, R9, 0x800, RZ ;  /* 0x00000800090d7810 */ /* 0x000fca0007ffe0ff */
[----:B------:R-:W-:-:S04]  /*03a0*/  IMAD.WIDE R12, R13, 0x4, R2 ;  /* 0x000000040d0c7825 */ /* 0x000fc800078e0202 */
[----:B-1----:R-:W-:-:S05]  /*03b0*/  IMAD R17, R0, R8, R15 ;  /* 0x0000000800117224 */ /* 0x002fca00078e020f */
[----:B------:R1:W-:Y:S04]  /*03c0*/  STG.E desc[UR6][R4.64], R17 ;  /* 0x0000001104007986 */ /* 0x0003e8000c101906 */
[----:B------:R-:W2:Y:S04]  /*03d0*/  LDG.E R0, desc[UR6][R6.64+0x20] ;  /* 0x0000200606007981 */ /* 0x000ea8000c1e1900 */
[----:B------:R-:W2:Y:S02]  /*03e0*/  LDG.E R8, desc[UR6][R12.64+-0x1000] ;  /* 0xfff000060c087981 */ /* 0x000ea4000c1e1900 */
[----:B--2---:R-:W-:-:S05]  /*03f0*/  IMAD R19, R0, R8, R17 ;  /* 0x0000000800137224 */ /* 0x004fca00078e0211 */
[----:B------:R-:W-:Y:S04]  /*0400*/  STG.E desc[UR6][R4.64], R19 ;  /* 0x0000001304007986 */ /* 0x000fe8000c101906 */
        /* <DEDUP_REMOVED lines=24> */
[----:B------:R-:W2:Y:S04]  /*0590*/  LDG.E R0, desc[UR6][R6.64+0x3c] ;  /* 0x00003c0606007981 */ /* 0x000ea8000c1e1900 */
[----:B------:R-:W2:Y:S01]  /*05a0*/  LDG.E R15, desc[UR6][R12.64+0xc00] ;  /* 0x000c00060c0f7981 */ /* 0x000ea2000c1e1900 */
[----:B------:R-:W-:Y:S01]  /*05b0*/  IADD3 R9, PT, PT, R9, 0x1000, RZ ;  /* 0x0000100009097810 */ /* 0x000fe20007ffe0ff */
[----:B------:R-:W-:Y:S01]  /*05c0*/  UMOV UR4, 0x10 ;  /* 0x0000001000047882 */ /* 0x000fe20000000000 */
[----:B--2---:R-:W-:Y:S01]  /*05d0*/  IMAD R15, R0, R15, R17 ;  /* 0x0000000f000f7224 */ /* 0x004fe200078e0211 */
[----:B------:R-:W-:-:S04]  /*05e0*/  IADD3 R0, P0, PT, R6, 0x50, RZ ;  /* 0x0000005006007810 */ /* 0x000fc80007f1e0ff */
[----:B------:R1:W-:Y:S01]  /*05f0*/  STG.E desc[UR6][R4.64], R15 ;  /* 0x0000000f04007986 */ /* 0x0003e2000c101906 */
[----:B------:R-:W-:-:S08]  /*0600*/  IADD3.X R21, PT, PT, RZ, R7, RZ, P0, !PT ;  /* 0x00000007ff157210 */ /* 0x000fd000007fe4ff */
.L_x_0:
[----:B-1----:R-:W-:Y:S01]  /*0610*/  IMAD.WIDE R10, R9, 0x4, R2 ;  /* 0x00000004090a7825 */ /* 0x002fe200078e0202 */
[----:B------:R-:W-:Y:S02]  /*0620*/  MOV R6, R0 ;  /* 0x0000000000067202 */ /* 0x000fe40000000f00 */
[----:B------:R-:W-:Y:S02]  /*0630*/  MOV R7, R21 ;  /* 0x0000001500077202 */ /* 0x000fe40000000f00 */
[----:B--2---:R-:W2:Y:S04]  /*0640*/  LDG.E R8, desc[UR6][R10.64+-0x1000] ;  /* 0xfff000060a087981 */ /* 0x004ea8000c1e1900 */
[----:B------:R-:W2:Y:S02]  /*0650*/  LDG.E R0, desc[UR6][R6.64+-0x10] ;  /* 0xfffff00606007981 */ /* 0x000ea4000c1e1900 */
[----:B--2---:R-:W-:-:S05]  /*0660*/  IMAD R15, R0, R8, R15 ;  /* 0x00000008000f7224 */ /* 0x004fca00078e020f */
        /* <DEDUP_REMOVED lines=25> */
[----:B------:R-:W3:Y:S04]  /*0800*/  LDG.E R8, desc[UR6][R10.64+0xc00] ;  /* 0x000c00060a087981 */ /* 0x000ee8000c1e1900 */
[----:B------:R-:W3:Y:S01]  /*0810*/  LDG.E R0, desc[UR6][R6.64+0xc] ;  /* 0x00000c0606007981 */ /* 0x000ee2000c1e1900 */
[----:B-1----:R-:W-:-:S05]  /*0820*/  IADD3 R13, PT, PT, R9, 0x800, RZ ;  /* 0x00000800090d7810 */ /* 0x002fca0007ffe0ff */
[----:B------:R-:W-:-:S04]  /*0830*/  IMAD.WIDE R12, R13, 0x4, R2 ;  /* 0x000000040d0c7825 */ /* 0x000fc800078e0202 */
[----:B---3--:R-:W-:-:S05]  /*0840*/  IMAD R19, R0, R8, R15 ;  /* 0x0000000800137224 */ /* 0x008fca00078e020f */
[----:B------:R-:W-:Y:S04]  /*0850*/  STG.E desc[UR6][R4.64], R19 ;  /* 0x0000001304007986 */ /* 0x000fe8000c101906 */
        /* <DEDUP_REMOVED lines=28> */
[----:B------:R-:W3:Y:S04]  /*0a20*/  LDG.E R8, desc[UR6][R12.64+0xc00] ;  /* 0x000c00060c087981 */ /* 0x000ee8000c1e1900 */
[----:B------:R-:W3:Y:S01]  /*0a30*/  LDG.E R0, desc[UR6][R6.64+0x2c] ;  /* 0x00002c0606007981 */ /* 0x000ee2000c1e1900 */
[----:B--2---:R-:W-:-:S05]  /*0a40*/  IADD3 R11, PT, PT, R9, 0x1000, RZ ;  /* 0x00001000090b7810 */ /* 0x004fca0007ffe0ff */
[----:B------:R-:W-:-:S04]  /*0a50*/  IMAD.WIDE R10, R11, 0x4, R2 ;  /* 0x000000040b0a7825 */ /* 0x000fc800078e0202 */
[----:B---3--:R-:W-:-:S05]  /*0a60*/  IMAD R19, R0, R8, R17 ;  /* 0x0000000800137224 */ /* 0x008fca00078e0211 */
[----:B------:R-:W-:Y:S04]  /*0a70*/  STG.E desc[UR6][R4.64], R19 ;  /* 0x0000001304007986 */ /* 0x000fe8000c101906 */
[----:B------:R-:W0:Y:S04]  /*0a80*/  LDG.E R0, desc[UR6][R6.64+0x30] ;  /* 0x0000300606007981 */ /* 0x000e28000c1e1900 */
[----:B------:R-:W0:Y:S02]  /*0a90*/  LDG.E R8, desc[UR6][R10.64+-0x1000] ;  /* 0xfff000060a087981 */ /* 0x000e24000c1e1900 */
[----:B0-----:R-:W-:-:S05]  /*0aa0*/  IMAD R15, R0, R8, R19 ;  /* 0x00000008000f7224 */ /* 0x001fca00078e0213 */
[----:B------:R0:W-:Y:S04]  /*0ab0*/  STG.E desc[UR6][R4.64], R15 ;  /* 0x0000000f04007986 */ /* 0x0001e8000c101906 */
[----:B------:R-:W2:Y:S04]  /*0ac0*/  LDG.E R0, desc[UR6][R6.64+0x34] ;  /* 0x0000340606007981 */ /* 0x000ea8000c1e1900 */
[----:B------:R-:W2:Y:S02]  /*0ad0*/  LDG.E R8, desc[UR6][R10.64+-0xc00] ;  /* 0xfff400060a087981 */ /* 0x000ea4000c1e1900 */
[----:B--2---:R-:W-:-:S05]  /*0ae0*/  IMAD R13, R0, R8, R15 ;  /* 0x00000008000d7224 */ /* 0x004fca00078e020f */
[----:B------:R2:W-:Y:S04]  /*0af0*/  STG.E desc[UR6][R4.64], R13 ;  /* 0x0000000d04007986 */ /* 0x0005e8000c101906 */
[----:B------:R-:W1:Y:S04]  /*0b00*/  LDG.E R0, desc[UR6][R6.64+0x38] ;  /* 0x0000380606007981 */ /* 0x000e68000c1e1900 */
[----:B------:R-:W1:Y:S02]  /*0b10*/  LDG.E R8, desc[UR6][R10.64+-0x800] ;  /* 0xfff800060a087981 */ /* 0x000e64000c1e1900 */
[----:B-1----:R-:W-:-:S05]  /*0b20*/  IMAD R17, R0, R8, R13 ;  /* 0x0000000800117224 */ /* 0x002fca00078e020d */
[----:B------:R1:W-:Y:S04]  /*0b30*/  STG.E desc[UR6][R4.64], R17 ;  /* 0x0000001104007986 */ /* 0x0003e8000c101906 */
        /* <DEDUP_REMOVED lines=16> */
[----:B------:R-:W3:Y:S04]  /*0c40*/  LDG.E R8, desc[UR6][R10.64+0xc00] ;  /* 0x000c00060a087981 */ /* 0x000ee8000c1e1900 */
[----:B------:R-:W3:Y:S01]  /*0c50*/  LDG.E R0, desc[UR6][R6.64+0x4c] ;  /* 0x00004c0606007981 */ /* 0x000ee2000c1e1900 */
[----:B--2---:R-:W-:-:S05]  /*0c60*/  IADD3 R13, PT, PT, R9, 0x1800, RZ ;  /* 0x00001800090d7810 */ /* 0x004fca0007ffe0ff */
[----:B------:R-:W-:-:S04]  /*0c70*/  IMAD.WIDE R12, R13, 0x4, R2 ;  /* 0x000000040d0c7825 */ /* 0x000fc800078e0202 */
[----:B---3--:R-:W-:-:S05]  /*0c80*/  IMAD R19, R0, R8, R15 ;  /* 0x0000000800137224 */ /* 0x008fca00078e020f */
        /* <DEDUP_REMOVED lines=35> */
[----:B------:R-:W2:Y:S04]  /*0ec0*/  LDG.E R0, desc[UR6][R6.64+0x70] ;  /* 0x0000700606007981 */ /* 0x000ea8000c1e1900 */
[----:B0-----:R-:W2:Y:S02]  /*0ed0*/  LDG.E R15, desc[UR6][R10.64+-0x1000] ;  /* 0xfff000060a0f7981 */ /* 0x001ea4000c1e1900 */
[----:B--2---:R-:W-:-:S05]  /*0ee0*/  IMAD R15, R0, R15, R19 ;  /* 0x0000000f000f7224 */ /* 0x004fca00078e0213 */
        /* <DEDUP_REMOVED lines=21> */
[----:B------:R-:W3:Y:S04]  /*1040*/  LDG.E R0, desc[UR6][R6.64+0x88] ;  /* 0x0000880606007981 */ /* 0x000ee8000c1e1900 */
[----:B------:R-:W3:Y:S02]  /*1050*/  LDG.E R8, desc[UR6][R10.64+0x800] ;  /* 0x000800060a087981 */ /* 0x000ee4000c1e1900 */
[----:B---3--:R-:W-:-:S05]  /*1060*/  IMAD R19, R0, R8, R17 ;  /* 0x0000000800137224 */ /* 0x008fca00078e0211 */
[----:B------:R2:W-:Y:S04]  /*1070*/  STG.E desc[UR6][R4.64], R19 ;  /* 0x0000001304007986 */ /* 0x0005e8000c101906 */
[----:B0-----:R-:W3:Y:S04]  /*1080*/  LDG.E R15, desc[UR6][R10.64+0xc00] ;  /* 0x000c00060a0f7981 */ /* 0x001ee8000c1e1900 */
[----:B------:R-:W3:Y:S01]  /*1090*/  LDG.E R0, desc[UR6][R6.64+0x8c] ;  /* 0x00008c0606007981 */ /* 0x000ee2000c1e1900 */
[----:B------:R-:W-:-:S04]  /*10a0*/  UIADD3 UR4, UPT, UPT, UR4, 0x28, URZ ;  /* 0x0000002804047890 */ /* 0x000fc8000fffe0ff */
[----:B------:R-:W-:Y:S01]  /*10b0*/  UISETP.NE.AND UP0, UPT, UR4, 0x100, UPT ;  /* 0x000001000400788c */ /* 0x000fe2000bf05270 */
[----:B------:R-:W-:Y:S01]  /*10c0*/  IADD3 R9, PT, PT, R9, 0x2800, RZ ;  /* 0x0000280009097810 */ /* 0x000fe20007ffe0ff */
[----:B---3--:R-:W-:-:S05]  /*10d0*/  IMAD R15, R0, R15, R19 ;  /* 0x0000000f000f7224 */ /* 0x008fca00078e0213 */
[----:B------:R2:W-:Y:S01]  /*10e0*/  STG.E desc[UR6][R4.64], R15 ;  /* 0x0000000f04007986 */ /* 0x0005e2000c101906 */
[----:B------:R-:W-:-:S04]  /*10f0*/  IADD3 R0, P0, PT, R6, 0xa0, RZ ;  /* 0x000000a006007810 */ /* 0x000fc80007f1e0ff */
[----:B------:R-:W-:Y:S01]  /*1100*/  IADD3.X R21, PT, PT, RZ, R7, RZ, P0, !PT ;  /* 0x00000007ff157210 */ /* 0x000fe200007fe4ff */
[----:B------:R-:W-:Y:S08]  /*1110*/  BRA.U UP0, `(.L_x_0) ;  /* 0xfffffff5003c7547 */ /* 0x000ff0000b83ffff */
[----:B------:R-:W-:Y:S05]  /*1120*/  EXIT ;  /* 0x000000000000794d */ /* 0x000fea0003800000 */
.L_x_1:
[----:B------:R-:W-:-:S00]  /*1130*/  BRA `(.L_x_1) ;  /* 0xfffffffc00fc7947 */ /* 0x000fc0000383ffff */
[----:B------:R-:W-:-:S00]  /*1140*/  NOP ;  /* 0x0000000000007918 */ /* 0x000fc00000000000 */
        /* <DEDUP_REMOVED lines=11> */
.L_x_2:


//--------------------- .nv.shared.reserved.0     --------------------------
	.section	.nv.shared.reserved.0,"aw",@nobits
	.weak		__nv_reservedSMEM_offset_0_alias
	.size		__nv_reservedSMEM_offset_0_alias, 0, 64
	.other		__nv_reservedSMEM_offset_0_alias,@"STO_CUDA_RESERVED_SHARED STV_DEFAULT"
__nv_reservedSMEM_offset_0_alias:
	.zero		0
	.zero		64


//--------------------- .nv.constant0._Z10vector_addPiS_S_ --------------------------
	.section	.nv.constant0._Z10vector_addPiS_S_,"a",@progbits
	.sectionflags	@""
	.align	4
.nv.constant0._Z10vector_addPiS_S_:
	.zero		920


//--------------------- SYMBOLS --------------------------

	.type		.nv.reservedSmem.offset0,@object
	.size		.nv.reservedSmem.offset0,0x4
